//
// Generated by NVIDIA NVVM Compiler
//
// Compiler Build ID: CL-36424714
// Cuda compilation tools, release 13.0, V13.0.88
// Based on NVVM 20.0.0
//

.version 9.0
.target sm_100
.address_size 64

	// .globl	_Z9ATAkernelPdS_

.visible .entry _Z9ATAkernelPdS_(
	.param .u64 .ptr .align 1 _Z9ATAkernelPdS__param_0,
	.param .u64 .ptr .align 1 _Z9ATAkernelPdS__param_1
)
{


	ret;

}


// ===== COMPILED SASS (sm_100) =====

	.target	sm_100

	.elftype	@"ET_EXEC"


//--------------------- .note.nv.tkinfo           --------------------------
	.section	.note.nv.tkinfo,"",@"SHT_NOTE"
	.sectionflags	@"SHF_NOTE_NV_TKINFO"
	.tkinfo
        /*0018*/ 	.word	0x00000002
        /*0030*/ 	.string	""
        /*0030*/ 	.string	"ptxas"
        /*0030*/ 	.string	"Cuda compilation tools, release 13.0, V13.0.88"
        /*0030*/ 	.string	"Build cuda_13.0.r13.0/compiler.36424714_0"
        /*0030*/ 	.string	"-arch sm_100 -m 64 "



//--------------------- .note.nv.cuinfo           --------------------------
	.section	.note.nv.cuinfo,"",@"SHT_NOTE"
	.sectionflags	@"SHF_NOTE_NV_CUINFO"
        /*0018*/ 	.short	0x0002
        /*001a*/ 	.short	0x0064
        /*001c*/ 	.short	0x0082
	.zero		2


//--------------------- .nv.info                  --------------------------
	.section	.nv.info,"",@"SHT_CUDA_INFO"
	.align	4


	//----- nvinfo : EIATTR_REGCOUNT
	.align		4
        /*0000*/ 	.byte	0x04, 0x2f
        /*0002*/ 	.short	(.L_1 - .L_0)
	.align		4
.L_0:
        /*0004*/ 	.word	index@(_Z9ATAkernelPdS_)
        /*0008*/ 	.word	0x00000004


	//----- nvinfo : EIATTR_FRAME_SIZE
	.align		4
.L_1:
        /*000c*/ 	.byte	0x04, 0x11
        /*000e*/ 	.short	(.L_3 - .L_2)
	.align		4
.L_2:
        /*0010*/ 	.word	index@(_Z9ATAkernelPdS_)
        /*0014*/ 	.word	0x00000000


	//----- nvinfo : EIATTR_MIN_STACK_SIZE
	.align		4
.L_3:
        /*0018*/ 	.byte	0x04, 0x12
        /*001a*/ 	.short	(.L_5 - .L_4)
	.align		4
.L_4:
        /*001c*/ 	.word	index@(_Z9ATAkernelPdS_)
        /*0020*/ 	.word	0x00000000
.L_5:


//--------------------- .nv.compat                --------------------------
	.section	.nv.compat,"",@"SHT_CUDA_COMPAT_INFO"
	.align	4
        /*0000*/ 	.byte	0x02, 0x09, 0x00, 0x00, 0x02, 0x02, 0x01, 0x00, 0x02, 0x05, 0x05, 0x00, 0x03, 0x07, 0x01, 0x01
        /*0010*/ 	.byte	0x02, 0x03, 0x00, 0x00, 0x02, 0x06, 0x01, 0x00, 0x04, 0x0b, 0x08, 0x00, 0x09, 0x00, 0x00, 0x00
        /*0020*/ 	.byte	0x00, 0x00, 0x00, 0x00


//--------------------- .nv.info._Z9ATAkernelPdS_ --------------------------
	.section	.nv.info._Z9ATAkernelPdS_,"",@"SHT_CUDA_INFO"
	.sectionflags	@""
	.align	4


	//----- nvinfo : EIATTR_CUDA_API_VERSION
	.align		4
        /*0000*/ 	.byte	0x04, 0x37
        /*0002*/ 	.short	(.L_7 - .L_6)
.L_6:
        /*0004*/ 	.word	0x00000082


	//----- nvinfo : EIATTR_KPARAM_INFO
	.align		4
.L_7:
        /*0008*/ 	.byte	0x04, 0x17
        /*000a*/ 	.short	(.L_9 - .L_8)
.L_8:
        /*000c*/ 	.word	0x00000000
        /*0010*/ 	.short	0x0001
        /*0012*/ 	.short	0x0008
        /*0014*/ 	.byte	0x00, 0xf5, 0x21, 0x00


	//----- nvinfo : EIATTR_KPARAM_INFO
	.align		4
.L_9:
        /*0018*/ 	.byte	0x04, 0x17
        /*001a*/ 	.short	(.L_11 - .L_10)
.L_10:
        /*001c*/ 	.word	0x00000000
        /*0020*/ 	.short	0x0000
        /*0022*/ 	.short	0x0000
        /*0024*/ 	.byte	0x00, 0xf5, 0x21, 0x00


	//----- nvinfo : EIATTR_SPARSE_MMA_MASK
	.align		4
.L_11:
        /*0028*/ 	.byte	0x03, 0x50
        /*002a*/ 	.short	0x0000


	//----- nvinfo : EIATTR_MAXREG_COUNT
	.align		4
        /*002c*/ 	.byte	0x03, 0x1b
        /*002e*/ 	.short	0x00ff


	//----- nvinfo : EIATTR_MERCURY_ISA_VERSION
	.align		4
        /*0030*/ 	.byte	0x03, 0x5f
        /*0032*/ 	.short	0x0101


	//----- nvinfo : EIATTR_VRC_CTA_INIT_COUNT
	.align		4
        /*0034*/ 	.byte	0x02, 0x4a
	.zero		1
	.zero		1


	//----- nvinfo : EIATTR_EXIT_INSTR_OFFSETS
	.align		4
        /*0038*/ 	.byte	0x04, 0x1c
        /*003a*/ 	.short	(.L_13 - .L_12)


	//   ....[0]....
.L_12:
        /*003c*/ 	.word	0x00000010


	//----- nvinfo : EIATTR_CBANK_PARAM_SIZE
	.align		4
.L_13:
        /*0040*/ 	.byte	0x03, 0x19
        /*0042*/ 	.short	0x0010


	//----- nvinfo : EIATTR_PARAM_CBANK
	.align		4
        /*0044*/ 	.byte	0x04, 0x0a
        /*0046*/ 	.short	(.L_15 - .L_14)
	.align		4
.L_14:
        /*0048*/ 	.word	index@(.nv.constant0._Z9ATAkernelPdS_)
        /*004c*/ 	.short	0x0380
        /*004e*/ 	.short	0x0010


	//----- nvinfo : EIATTR_SW_WAR
	.align		4
.L_15:
        /*0050*/ 	.byte	0x04, 0x36
        /*0052*/ 	.short	(.L_17 - .L_16)
.L_16:
        /*0054*/ 	.word	0x00000008
.L_17:


//--------------------- .nv.callgraph             --------------------------
	.section	.nv.callgraph,"",@"SHT_CUDA_CALLGRAPH"
	.align	4
	.sectionentsize	8
	.align		4
        /*0000*/ 	.word	0x00000000
	.align		4
        /*0004*/ 	.word	0xffffffff
	.align		4
        /*0008*/ 	.word	0x00000000
	.align		4
        /*000c*/ 	.word	0xfffffffe
	.align		4
        /*0010*/ 	.word	0x00000000
	.align		4
        /*0014*/ 	.word	0xfffffffd
	.align		4
        /*0018*/ 	.word	0x00000000
	.align		4
        /*001c*/ 	.word	0xfffffffc


//--------------------- .text._Z9ATAkernelPdS_    --------------------------
	.section	.text._Z9ATAkernelPdS_,"ax",@progbits
	.align	128
        .global         _Z9ATAkernelPdS_
        .type           _Z9ATAkernelPdS_,@function
        .size           _Z9ATAkernelPdS_,(.L_x_1 - _Z9ATAkernelPdS_)
        .other          _Z9ATAkernelPdS_,@"STO_CUDA_ENTRY STV_DEFAULT"
_Z9ATAkernelPdS_:
.text._Z9ATAkernelPdS_:
[----:B------:R-:W-:Y:S01]  /*0000*/  LDC R1, c[0x0][0x37c] ;  /* 0x0000df00ff017b82 */ /* 0x000fe20000000800 */
[----:B------:R-:W-:Y:S05]  /*0010*/  EXIT ;  /* 0x000000000000794d */ /* 0x000fea0003800000 */
.L_x_0:
[----:B------:R-:W-:-:S00]  /*0020*/  BRA `(.L_x_0) ;  /* 0xfffffffc00fc7947 */ /* 0x000fc0000383ffff */
[----:B------:R-:W-:-:S00]  /*0030*/  NOP ;  /* 0x0000000000007918 */ /* 0x000fc00000000000 */
        /* <DEDUP_REMOVED lines=12> */
.L_x_1:


//--------------------- .nv.shared.reserved.0     --------------------------
	.section	.nv.shared.reserved.0,"aw",@nobits
	.weak		__nv_reservedSMEM_offset_0_alias
	.size		__nv_reservedSMEM_offset_0_alias, 0, 64
	.other		__nv_reservedSMEM_offset_0_alias,@"STO_CUDA_RESERVED_SHARED STV_DEFAULT"
__nv_reservedSMEM_offset_0_alias:
	.zero		0
	.zero		64


//--------------------- .nv.constant0._Z9ATAkernelPdS_ --------------------------
	.section	.nv.constant0._Z9ATAkernelPdS_,"a",@progbits
	.sectionflags	@""
	.align	4
.nv.constant0._Z9ATAkernelPdS_:
	.zero		912


//--------------------- SYMBOLS --------------------------

	.type		.nv.reservedSmem.offset0,@object
	.size		.nv.reservedSmem.offset0,0x4
